	.headerflags	@"EF_CUDA_TEXMODE_UNIFIED EF_CUDA_64BIT_ADDRESS EF_CUDA_ACCELERATORS EF_CUDA_SM90 EF_CUDA_VIRTUAL_SM(EF_CUDA_SM90)"
	.elftype	@"ET_EXEC"


//--------------------- .nv.info                  --------------------------
	.section	.nv.info,"",@"SHT_CUDA_INFO"
	.align	4


	//----- nvinfo : EIATTR_REGCOUNT
	.align		4
        /*0000*/ 	.byte	0x04, 0x2f
        /*0002*/ 	.short	(.L_3 - .L_2)
	.align		4
.L_2:
        /*0004*/ 	.word	index@(triton_poi_fused__native_batch_norm_legit_no_training_convolution_relu_3)
        /*0008*/ 	.word	0x0000001a


	//----- nvinfo : EIATTR_MIN_STACK_SIZE
	.align		4
.L_3:
        /*000c*/ 	.byte	0x04, 0x12
        /*000e*/ 	.short	(.L_5 - .L_4)
	.align		4
.L_4:
        /*0010*/ 	.word	index@(triton_poi_fused__native_batch_norm_legit_no_training_convolution_relu_3)
        /*0014*/ 	.word	0x00000000


	//----- nvinfo : EIATTR_FRAME_SIZE
	.align		4
.L_5:
        /*0018*/ 	.byte	0x04, 0x11
        /*001a*/ 	.short	(.L_7 - .L_6)
	.align		4
.L_6:
        /*001c*/ 	.word	index@(triton_poi_fused__native_batch_norm_legit_no_training_convolution_relu_3)
        /*0020*/ 	.word	0x00000000


	//----- nvinfo : EIATTR_MIN_STACK_SIZE
	.align		4
.L_7:
        /*0024*/ 	.byte	0x04, 0x12
        /*0026*/ 	.short	(.L_9 - .L_8)
	.align		4
.L_8:
        /*0028*/ 	.word	index@(triton_poi_fused__native_batch_norm_legit_no_training_convolution_relu_3)
        /*002c*/ 	.word	0x00000000
.L_9:


//--------------------- .nv.info.triton_poi_fused__native_batch_norm_legit_no_training_convolution_relu_3 --------------------------
	.section	.nv.info.triton_poi_fused__native_batch_norm_legit_no_training_convolution_relu_3,"",@"SHT_CUDA_INFO"
	.sectionflags	@""
	.align	4


	//----- nvinfo : EIATTR_CUDA_API_VERSION
	.align		4
        /*0000*/ 	.byte	0x04, 0x37
        /*0002*/ 	.short	(.L_11 - .L_10)
.L_10:
        /*0004*/ 	.word	0x0000007c


	//----- nvinfo : EIATTR_KPARAM_INFO
	.align		4
.L_11:
        /*0008*/ 	.byte	0x04, 0x17
        /*000a*/ 	.short	(.L_13 - .L_12)
.L_12:
        /*000c*/ 	.word	0x00000000
        /*0010*/ 	.short	0x0007
        /*0012*/ 	.short	0x0038
        /*0014*/ 	.byte	0x00, 0xf0, 0x11, 0x00


	//----- nvinfo : EIATTR_KPARAM_INFO
	.align		4
.L_13:
        /*0018*/ 	.byte	0x04, 0x17
        /*001a*/ 	.short	(.L_15 - .L_14)
.L_14:
        /*001c*/ 	.word	0x00000000
        /*0020*/ 	.short	0x0006
        /*0022*/ 	.short	0x0030
        /*0024*/ 	.byte	0x00, 0xf4, 0x21, 0x00


	//----- nvinfo : EIATTR_KPARAM_INFO
	.align		4
.L_15:
        /*0028*/ 	.byte	0x04, 0x17
        /*002a*/ 	.short	(.L_17 - .L_16)
.L_16:
        /*002c*/ 	.word	0x00000000
        /*0030*/ 	.short	0x0005
        /*0032*/ 	.short	0x0028
        /*0034*/ 	.byte	0x00, 0xf4, 0x21, 0x00


	//----- nvinfo : EIATTR_KPARAM_INFO
	.align		4
.L_17:
        /*0038*/ 	.byte	0x04, 0x17
        /*003a*/ 	.short	(.L_19 - .L_18)
.L_18:
        /*003c*/ 	.word	0x00000000
        /*0040*/ 	.short	0x0004
        /*0042*/ 	.short	0x0020
        /*0044*/ 	.byte	0x00, 0xf4, 0x21, 0x00


	//----- nvinfo : EIATTR_KPARAM_INFO
	.align		4
.L_19:
        /*0048*/ 	.byte	0x04, 0x17
        /*004a*/ 	.short	(.L_21 - .L_20)
.L_20:
        /*004c*/ 	.word	0x00000000
        /*0050*/ 	.short	0x0003
        /*0052*/ 	.short	0x0018
        /*0054*/ 	.byte	0x00, 0xf4, 0x21, 0x00


	//----- nvinfo : EIATTR_KPARAM_INFO
	.align		4
.L_21:
        /*0058*/ 	.byte	0x04, 0x17
        /*005a*/ 	.short	(.L_23 - .L_22)
.L_22:
        /*005c*/ 	.word	0x00000000
        /*0060*/ 	.short	0x0002
        /*0062*/ 	.short	0x0010
        /*0064*/ 	.byte	0x00, 0xf4, 0x21, 0x00


	//----- nvinfo : EIATTR_KPARAM_INFO
	.align		4
.L_23:
        /*0068*/ 	.byte	0x04, 0x17
        /*006a*/ 	.short	(.L_25 - .L_24)
.L_24:
        /*006c*/ 	.word	0x00000000
        /*0070*/ 	.short	0x0001
        /*0072*/ 	.short	0x0008
        /*0074*/ 	.byte	0x00, 0xf4, 0x21, 0x00


	//----- nvinfo : EIATTR_KPARAM_INFO
	.align		4
.L_25:
        /*0078*/ 	.byte	0x04, 0x17
        /*007a*/ 	.short	(.L_27 - .L_26)
.L_26:
        /*007c*/ 	.word	0x00000000
        /*0080*/ 	.short	0x0000
        /*0082*/ 	.short	0x0000
        /*0084*/ 	.byte	0x00, 0xf4, 0x21, 0x00


	//----- nvinfo : EIATTR_SPARSE_MMA_MASK
	.align		4
.L_27:
        /*0088*/ 	.byte	0x03, 0x50
        /*008a*/ 	.short	0x0000


	//----- nvinfo : EIATTR_MAXREG_COUNT
	.align		4
        /*008c*/ 	.byte	0x03, 0x1b
        /*008e*/ 	.short	0x00ff


	//----- nvinfo : EIATTR_EXIT_INSTR_OFFSETS
	.align		4
        /*0090*/ 	.byte	0x04, 0x1c
        /*0092*/ 	.short	(.L_29 - .L_28)


	//   ....[0]....
.L_28:
        /*0094*/ 	.word	0x00000480


	//   ....[1]....
        /*0098*/ 	.word	0x000004a0


	//----- nvinfo : EIATTR_REQNTID
	.align		4
.L_29:
        /*009c*/ 	.byte	0x04, 0x10
        /*009e*/ 	.short	(.L_31 - .L_30)
.L_30:
        /*00a0*/ 	.word	0x00000100
        /*00a4*/ 	.word	0x00000001
        /*00a8*/ 	.word	0x00000001


	//----- nvinfo : EIATTR_CBANK_PARAM_SIZE
	.align		4
.L_31:
        /*00ac*/ 	.byte	0x03, 0x19
        /*00ae*/ 	.short	0x003c


	//----- nvinfo : EIATTR_PARAM_CBANK
	.align		4
        /*00b0*/ 	.byte	0x04, 0x0a
        /*00b2*/ 	.short	(.L_33 - .L_32)
	.align		4
.L_32:
        /*00b4*/ 	.word	index@(.nv.constant0.triton_poi_fused__native_batch_norm_legit_no_training_convolution_relu_3)
        /*00b8*/ 	.short	0x0210
        /*00ba*/ 	.short	0x003c


	//----- nvinfo : EIATTR_SW_WAR
	.align		4
.L_33:
        /*00bc*/ 	.byte	0x04, 0x36
        /*00be*/ 	.short	(.L_35 - .L_34)
.L_34:
        /*00c0*/ 	.word	0x00000008
.L_35:


//--------------------- .nv.callgraph             --------------------------
	.section	.nv.callgraph,"",@"SHT_CUDA_CALLGRAPH"
	.align	4
	.sectionentsize	8
	.align		4
        /*0000*/ 	.word	0x00000000
	.align		4
        /*0004*/ 	.word	0xffffffff
	.align		4
        /*0008*/ 	.word	0x00000000
	.align		4
        /*000c*/ 	.word	0xfffffffe
	.align		4
        /*0010*/ 	.word	0x00000000
	.align		4
        /*0014*/ 	.word	0xfffffffd
	.align		4
        /*0018*/ 	.word	0x00000000
	.align		4
        /*001c*/ 	.word	0xfffffffc


//--------------------- .nv.constant4             --------------------------
	.section	.nv.constant4,"a",@progbits
	.align	8
	.align		8
.nv.constant4:
        /*0000*/ 	.dword	_$_str
	.align		8
        /*0008*/ 	.dword	_$_str_$_2


//--------------------- .text.triton_poi_fused__native_batch_norm_legit_no_training_convolution_relu_3 --------------------------
	.section	.text.triton_poi_fused__native_batch_norm_legit_no_training_convolution_relu_3,"ax",@progbits
	.align	128
        .global         triton_poi_fused__native_batch_norm_legit_no_training_convolution_relu_3
        .type           triton_poi_fused__native_batch_norm_legit_no_training_convolution_relu_3,@function
        .size           triton_poi_fused__native_batch_norm_legit_no_training_convolution_relu_3,(.L_x_1 - triton_poi_fused__native_batch_norm_legit_no_training_convolution_relu_3)
        .other          triton_poi_fused__native_batch_norm_legit_no_training_convolution_relu_3,@"STO_CUDA_ENTRY STV_DEFAULT"
triton_poi_fused__native_batch_norm_legit_no_training_convolution_relu_3:
.text.triton_poi_fused__native_batch_norm_legit_no_training_convolution_relu_3:
[----:B------:R-:W0:Y:S01]  /*0000*/  LDC R1, c[0x0][0x28] ;  /* 0x00000a00ff017b82 */ /* 0x000e220000000800 */
[----:B------:R-:W1:Y:S07]  /*0010*/  S2R R0, SR_TID.X ;  /* 0x0000000000007919 */ /* 0x000e6e0000002100 */
[----:B------:R-:W2:Y:S01]  /*0020*/  LDC.64 R2, c[0x0][0x228] ;  /* 0x00008a00ff027b82 */ /* 0x000ea20000000a00 */
[----:B------:R-:W-:Y:S01]  /*0030*/  CS2R R8, SRZ ;  /* 0x0000000000087805 */ /* 0x000fe2000001ff00 */
[----:B------:R-:W-:Y:S01]  /*0040*/  ULDC.64 UR4, c[0x0][0x208] ;  /* 0x0000820000047ab9 */ /* 0x000fe20000000a00 */
[----:B------:R-:W3:Y:S05]  /*0050*/  S2R R5, SR_CTAID.X ;  /* 0x0000000000057919 */ /* 0x000eea0000002500 */
[----:B------:R-:W4:Y:S08]  /*0060*/  LDC.64 R16, c[0x0][0x218] ;  /* 0x00008600ff107b82 */ /* 0x000f300000000a00 */
[----:B------:R-:W5:Y:S08]  /*0070*/  LDC.64 R18, c[0x0][0x220] ;  /* 0x00008800ff127b82 */ /* 0x000f700000000a00 */
[----:B------:R-:W5:Y:S01]  /*0080*/  LDC.64 R20, c[0x0][0x230] ;  /* 0x00008c00ff147b82 */ /* 0x000f620000000a00 */
[----:B-1----:R-:W-:-:S07]  /*0090*/  SHF.L.U32 R0, R0, 0x1, RZ ;  /* 0x0000000100007819 */ /* 0x002fce00000006ff */
[----:B------:R-:W1:Y:S01]  /*00a0*/  LDC.64 R14, c[0x0][0x238] ;  /* 0x00008e00ff0e7b82 */ /* 0x000e620000000a00 */
[----:B------:R-:W-:-:S04]  /*00b0*/  LOP3.LUT R0, R0, 0x1fe, RZ, 0xc0, !PT ;  /* 0x000001fe00007812 */ /* 0x000fc800078ec0ff */
[----:B---3--:R-:W-:-:S04]  /*00c0*/  LEA R0, R5, R0, 0x9 ;  /* 0x0000000005007211 */ /* 0x008fc800078e48ff */
[C---:B------:R-:W-:Y:S01]  /*00d0*/  ISETP.GE.AND P0, PT, R0.reuse, 0x146580, PT ;  /* 0x001465800000780c */ /* 0x040fe20003f06270 */
[----:B------:R-:W-:-:S05]  /*00e0*/  IMAD.HI R4, R0, 0x2aaaaaab, RZ ;  /* 0x2aaaaaab00047827 */ /* 0x000fca00078e02ff */
[----:B------:R-:W-:-:S04]  /*00f0*/  SHF.R.U32.HI R5, RZ, 0x1f, R4 ;  /* 0x0000001fff057819 */ /* 0x000fc80000011604 */
[----:B------:R-:W-:-:S05]  /*0100*/  LEA.HI R5, R4, R5, RZ, 0x1c ;  /* 0x0000000504057211 */ /* 0x000fca00078fe0ff */
[----:B------:R-:W-:Y:S02]  /*0110*/  IMAD R12, R5, -0x60, R0 ;  /* 0xffffffa0050c7824 */ /* 0x000fe400078e0200 */
[----:B------:R-:W3:Y:S02]  /*0120*/  LDC.64 R4, c[0x0][0x210] ;  /* 0x00008400ff047b82 */ /* 0x000ee40000000a00 */
[----:B--2---:R-:W-:-:S05]  /*0130*/  IMAD.WIDE R2, R12, 0x4, R2 ;  /* 0x000000040c027825 */ /* 0x004fca00078e0202 */
[----:B------:R2:W3:Y:S01]  /*0140*/  @!P0 LDG.E.EL.64 R8, desc[UR4][R2.64] ;  /* 0x0000000402088981 */ /* 0x0004e2000c2e1b00 */
[----:B------:R-:W-:Y:S02]  /*0150*/  CS2R R10, SRZ ;  /* 0x00000000000a7805 */ /* 0x000fe4000001ff00 */
[----:B------:R-:W-:Y:S01]  /*0160*/  CS2R R6, SRZ ;  /* 0x0000000000067805 */ /* 0x000fe2000001ff00 */
[----:B----4-:R-:W-:-:S04]  /*0170*/  IMAD.WIDE R16, R12, 0x4, R16 ;  /* 0x000000040c107825 */ /* 0x010fc800078e0210 */
[C---:B-----5:R-:W-:Y:S01]  /*0180*/  IMAD.WIDE R18, R12.reuse, 0x4, R18 ;  /* 0x000000040c127825 */ /* 0x060fe200078e0212 */
[----:B------:R-:W4:Y:S01]  /*0190*/  @!P0 LDG.E.EL.64 R10, desc[UR4][R16.64] ;  /* 0x00000004100a8981 */ /* 0x000f22000c2e1b00 */
[----:B--2---:R-:W-:Y:S02]  /*01a0*/  CS2R R2, SRZ ;  /* 0x0000000000027805 */ /* 0x004fe4000001ff00 */
[----:B0-----:R-:W-:-:S04]  /*01b0*/  IMAD.WIDE R20, R12, 0x4, R20 ;  /* 0x000000040c147825 */ /* 0x001fc800078e0214 */
[----:B-1----:R-:W-:Y:S01]  /*01c0*/  IMAD.WIDE R22, R12, 0x4, R14 ;  /* 0x000000040c167825 */ /* 0x002fe200078e020e */
[----:B------:R0:W2:Y:S03]  /*01d0*/  @!P0 LDG.E.EL.64 R2, desc[UR4][R18.64] ;  /* 0x0000000412028981 */ /* 0x0000a6000c2e1b00 */
[----:B---3--:R-:W-:-:S05]  /*01e0*/  IMAD.WIDE R4, R0, 0x4, R4 ;  /* 0x0000000400047825 */ /* 0x008fca00078e0204 */
[----:B------:R-:W4:Y:S01]  /*01f0*/  @!P0 LDG.E.64 R6, desc[UR4][R4.64] ;  /* 0x0000000404068981 */ /* 0x000f22000c1e1b00 */
[----:B------:R-:W-:Y:S02]  /*0200*/  CS2R R12, SRZ ;  /* 0x00000000000c7805 */ /* 0x000fe4000001ff00 */
[----:B------:R-:W-:-:S04]  /*0210*/  CS2R R14, SRZ ;  /* 0x00000000000e7805 */ /* 0x000fc8000001ff00 */
[----:B------:R-:W3:Y:S04]  /*0220*/  @!P0 LDG.E.EL.64 R12, desc[UR4][R20.64] ;  /* 0x00000004140c8981 */ /* 0x000ee8000c2e1b00 */
[----:B------:R-:W3:Y:S01]  /*0230*/  @!P0 LDG.E.EL.64 R14, desc[UR4][R22.64] ;  /* 0x00000004160e8981 */ /* 0x000ee2000c2e1b00 */
[----:B0-----:R-:W-:Y:S01]  /*0240*/  HFMA2.MMA R18, -RZ, RZ, 1.625, 0 ;  /* 0x3e800000ff127435 */ /* 0x001fe200000001ff */
[----:B------:R-:W-:Y:S01]  /*0250*/  FADD R8, R8, 9.9999999747524270788e-07 ;  /* 0x358637bd08087421 */ /* 0x000fe20000000000 */
[----:B------:R-:W-:-:S03]  /*0260*/  FADD R9, R9, 9.9999999747524270788e-07 ;  /* 0x358637bd09097421 */ /* 0x000fc60000000000 */
[----:B------:R-:W0:Y:S08]  /*0270*/  MUFU.SQRT R16, R8 ;  /* 0x0000000800107308 */ /* 0x000e300000002000 */
[----:B------:R1:W5:Y:S01]  /*0280*/  MUFU.SQRT R17, R9 ;  /* 0x0000000900117308 */ /* 0x0003620000002000 */
[C---:B0-----:R-:W-:Y:S02]  /*0290*/  FSETP.GT.AND P1, PT, R16.reuse, 8.50705917302346158658e+37, PT ;  /* 0x7e8000001000780b */ /* 0x041fe40003f24000 */
[----:B------:R-:W-:Y:S01]  /*02a0*/  FSETP.GEU.AND P3, PT, R16, 1.175494350822287508e-38, PT ;  /* 0x008000001000780b */ /* 0x000fe20003f6e000 */
[----:B-1----:R-:W0:Y:S01]  /*02b0*/  LDC.64 R8, c[0x0][0x240] ;  /* 0x00009000ff087b82 */ /* 0x002e220000000a00 */
[----:B-----5:R-:W-:-:S02]  /*02c0*/  FSETP.GT.AND P2, PT, R17, 8.50705917302346158658e+37, PT ;  /* 0x7e8000001100780b */ /* 0x020fc40003f44000 */
[----:B------:R-:W-:-:S07]  /*02d0*/  FSETP.GEU.AND P4, PT, R17, 1.175494350822287508e-38, PT ;  /* 0x008000001100780b */ /* 0x000fce0003f8e000 */
[----:B------:R-:W-:-:S04]  /*02e0*/  @P1 FMUL R16, R16, 0.25 ;  /* 0x3e80000010101820 */ /* 0x000fc80000400000 */
[----:B------:R-:W-:Y:S01]  /*02f0*/  @!P3 FMUL R16, R16, 16777216 ;  /* 0x4b8000001010b820 */ /* 0x000fe20000400000 */
[----:B------:R-:W-:-:S04]  /*0300*/  @P2 FMUL R17, R17, 0.25 ;  /* 0x3e80000011112820 */ /* 0x000fc80000400000 */
[----:B------:R-:W-:Y:S01]  /*0310*/  @!P4 FMUL R17, R17, 16777216 ;  /* 0x4b8000001111c820 */ /* 0x000fe20000400000 */
[----:B------:R-:W1:Y:S01]  /*0320*/  MUFU.RCP R16, R16 ;  /* 0x0000001000107308 */ /* 0x000e620000001000 */
[----:B------:R-:W-:-:S07]  /*0330*/  FSEL R19, R18, 1, P1 ;  /* 0x3f80000012137808 */ /* 0x000fce0000800000 */
[----:B------:R-:W5:Y:S01]  /*0340*/  MUFU.RCP R17, R17 ;  /* 0x0000001100117308 */ /* 0x000f620000001000 */
[----:B------:R-:W-:Y:S01]  /*0350*/  FSEL R18, R18, 1, P2 ;  /* 0x3f80000012127808 */ /* 0x000fe20001000000 */
[----:B------:R-:W-:Y:S01]  /*0360*/  @!P3 FMUL R19, R19, 16777216 ;  /* 0x4b8000001313b820 */ /* 0x000fe20000400000 */
[----:B----4-:R-:W-:Y:S01]  /*0370*/  FADD R6, R10, R6 ;  /* 0x000000060a067221 */ /* 0x010fe20000000000 */
[----:B------:R-:W-:Y:S02]  /*0380*/  FADD R7, R11, R7 ;  /* 0x000000070b077221 */ /* 0x000fe40000000000 */
[----:B------:R-:W-:Y:S01]  /*0390*/  @!P4 FMUL R18, R18, 16777216 ;  /* 0x4b8000001212c820 */ /* 0x000fe20000400000 */
[----:B-1----:R-:W-:Y:S01]  /*03a0*/  FMUL R19, R16, R19 ;  /* 0x0000001310137220 */ /* 0x002fe20000400000 */
[----:B--2---:R-:W-:Y:S01]  /*03b0*/  FADD R2, R6, -R2 ;  /* 0x8000000206027221 */ /* 0x004fe20000000000 */
[----:B------:R-:W-:Y:S01]  /*03c0*/  FADD R3, R7, -R3 ;  /* 0x8000000307037221 */ /* 0x000fe20000000000 */
[----:B-----5:R-:W-:-:S02]  /*03d0*/  FMUL R18, R17, R18 ;  /* 0x0000001211127220 */ /* 0x020fc40000400000 */
[----:B------:R-:W-:Y:S02]  /*03e0*/  FMUL R19, R2, R19 ;  /* 0x0000001302137220 */ /* 0x000fe40000400000 */
[----:B------:R-:W-:Y:S02]  /*03f0*/  FMUL R18, R3, R18 ;  /* 0x0000001203127220 */ /* 0x000fe40000400000 */
[----:B---3--:R-:W-:Y:S02]  /*0400*/  FFMA R12, R19, R12, R14 ;  /* 0x0000000c130c7223 */ /* 0x008fe4000000000e */
[----:B------:R-:W-:Y:S01]  /*0410*/  FFMA R13, R18, R13, R15 ;  /* 0x0000000d120d7223 */ /* 0x000fe2000000000f */
[----:B------:R1:W-:Y:S02]  /*0420*/  @!P0 STG.E.64 desc[UR4][R4.64], R6 ;  /* 0x0000000604008986 */ /* 0x0003e4000c101b04 */
[----:B------:R-:W-:Y:S02]  /*0430*/  FSETP.GEU.AND P1, PT, R12, RZ, PT ;  /* 0x000000ff0c00720b */ /* 0x000fe40003f2e000 */
[----:B------:R-:W-:Y:S01]  /*0440*/  FSETP.GEU.AND P2, PT, R13, RZ, PT ;  /* 0x000000ff0d00720b */ /* 0x000fe20003f4e000 */
[----:B0-----:R-:W-:Y:S01]  /*0450*/  IMAD.WIDE R8, R0, 0x4, R8 ;  /* 0x0000000400087825 */ /* 0x001fe200078e0208 */
[----:B------:R-:W-:-:S02]  /*0460*/  FSEL R12, R12, RZ, P1 ;  /* 0x000000ff0c0c7208 */ /* 0x000fc40000800000 */
[----:B------:R-:W-:Y:S01]  /*0470*/  FSEL R13, R13, RZ, P2 ;  /* 0x000000ff0d0d7208 */ /* 0x000fe20001000000 */
[----:B------:R-:W-:Y:S08]  /*0480*/  @P0 EXIT ;  /* 0x000000000000094d */ /* 0x000ff00003800000 */
[----:B------:R-:W-:Y:S01]  /*0490*/  STG.E.64 desc[UR4][R8.64], R12 ;  /* 0x0000000c08007986 */ /* 0x000fe2000c101b04 */
[----:B------:R-:W-:Y:S05]  /*04a0*/  EXIT ;  /* 0x000000000000794d */ /* 0x000fea0003800000 */
.L_x_0:
[----:B------:R-:W-:-:S00]  /*04b0*/  BRA `(.L_x_0) ;  /* 0xfffffffc00fc7947 */ /* 0x000fc0000383ffff */
[----:B------:R-:W-:-:S00]  /*04c0*/  NOP ;  /* 0x0000000000007918 */ /* 0x000fc00000000000 */
        /* <DEDUP_REMOVED lines=11> */
.L_x_1:


//--------------------- .nv.global.init           --------------------------
	.section	.nv.global.init,"aw",@progbits
.nv.global.init:
	.type		_$_str,@object
	.size		_$_str,(_$_str_$_2 - _$_str)
_$_str:
        /*0000*/ 	.byte	0x5f, 0x5f, 0x43, 0x55, 0x44, 0x41, 0x5f, 0x46, 0x54, 0x5a, 0x00
	.type		_$_str_$_2,@object
	.size		_$_str_$_2,(.L_1 - _$_str_$_2)
_$_str_$_2:
        /*000b*/ 	.byte	0x5f, 0x5f, 0x43, 0x55, 0x44, 0x41, 0x5f, 0x50, 0x52, 0x45, 0x43, 0x5f, 0x53, 0x51, 0x52, 0x54
        /*001b*/ 	.byte	0x00
.L_1:


//--------------------- .nv.constant0.triton_poi_fused__native_batch_norm_legit_no_training_convolution_relu_3 --------------------------
	.section	.nv.constant0.triton_poi_fused__native_batch_norm_legit_no_training_convolution_relu_3,"a",@progbits
	.sectionflags	@""
	.align	4
.nv.constant0.triton_poi_fused__native_batch_norm_legit_no_training_convolution_relu_3:
	.zero		588
